//
// Generated by NVIDIA NVVM Compiler
//
// Compiler Build ID: CL-36424714
// Cuda compilation tools, release 13.0, V13.0.88
// Based on NVVM 20.0.0
//

.version 9.0
.target sm_100
.address_size 64

	// .globl	_Z15matrixMulKernelPfS_S_i
// _ZZ15matrixMulKernelPfS_S_iE3Mds has been demoted
// _ZZ15matrixMulKernelPfS_S_iE3Nds has been demoted

.visible .entry _Z15matrixMulKernelPfS_S_i(
	.param .u64 .ptr .align 1 _Z15matrixMulKernelPfS_S_i_param_0,
	.param .u64 .ptr .align 1 _Z15matrixMulKernelPfS_S_i_param_1,
	.param .u64 .ptr .align 1 _Z15matrixMulKernelPfS_S_i_param_2,
	.param .u32 _Z15matrixMulKernelPfS_S_i_param_3
)
{
	.reg .pred 	%p<3>;
	.reg .b32 	%r<26>;
	.reg .b32 	%f<201>;
	.reg .b64 	%rd<29>;
	// demoted variable
	.shared .align 4 .b8 _ZZ15matrixMulKernelPfS_S_iE3Mds[16384];
	// demoted variable
	.shared .align 4 .b8 _ZZ15matrixMulKernelPfS_S_iE3Nds[16384];
	ld.param.u64 	%rd11, [_Z15matrixMulKernelPfS_S_i_param_0];
	ld.param.u64 	%rd12, [_Z15matrixMulKernelPfS_S_i_param_2];
	ld.param.u32 	%r9, [_Z15matrixMulKernelPfS_S_i_param_3];
	mov.u32 	%r10, %ctaid.x;
	mov.u32 	%r11, %ctaid.y;
	mov.u32 	%r1, %tid.x;
	mov.u32 	%r2, %tid.y;
	shl.b32 	%r12, %r11, 6;
	add.s32 	%r3, %r12, %r2;
	shl.b32 	%r13, %r10, 6;
	add.s32 	%r4, %r13, %r1;
	add.s32 	%r14, %r9, 63;
	setp.lt.u32 	%p1, %r14, 127;
	mov.f32 	%f200, 0f00000000;
	@%p1 bra 	$L__BB0_3;
	cvta.to.global.u64 	%rd13, %rd11;
	shr.s32 	%r15, %r9, 31;
	shr.u32 	%r16, %r15, 26;
	add.s32 	%r17, %r9, %r16;
	shr.s32 	%r18, %r17, 6;
	mul.lo.s32 	%r19, %r9, %r3;
	cvt.s64.s32 	%rd14, %r19;
	cvt.u64.u32 	%rd15, %r1;
	shl.b32 	%r20, %r2, 8;
	mov.u32 	%r21, _ZZ15matrixMulKernelPfS_S_iE3Mds;
	add.s32 	%r5, %r21, %r20;
	shl.b32 	%r22, %r1, 2;
	add.s32 	%r6, %r5, %r22;
	cvt.u64.u32 	%rd16, %r2;
	cvt.s64.s32 	%rd17, %r9;
	cvt.u64.u32 	%rd18, %r4;
	mov.u32 	%r23, _ZZ15matrixMulKernelPfS_S_iE3Nds;
	add.s32 	%r8, %r23, %r22;
	add.s32 	%r7, %r8, %r20;
	max.u32 	%r24, %r18, 1;
	cvt.s64.s32 	%rd28, %r24;
	add.s64 	%rd19, %rd14, %rd15;
	shl.b64 	%rd20, %rd19, 2;
	add.s64 	%rd27, %rd13, %rd20;
	mad.lo.s64 	%rd21, %rd17, %rd16, %rd18;
	shl.b64 	%rd22, %rd21, 2;
	add.s64 	%rd26, %rd13, %rd22;
	mul.wide.s32 	%rd4, %r9, 256;
	mov.f32 	%f200, 0f00000000;
$L__BB0_2:
	ld.global.f32 	%f6, [%rd27];
	st.shared.f32 	[%r6], %f6;
	ld.global.f32 	%f7, [%rd26];
	st.shared.f32 	[%r7], %f7;
	bar.sync 	0;
	ld.shared.f32 	%f8, [%r5];
	ld.shared.f32 	%f9, [%r8];
	fma.rn.f32 	%f10, %f8, %f9, %f200;
	ld.shared.f32 	%f11, [%r5+4];
	ld.shared.f32 	%f12, [%r8+256];
	fma.rn.f32 	%f13, %f11, %f12, %f10;
	ld.shared.f32 	%f14, [%r5+8];
	ld.shared.f32 	%f15, [%r8+512];
	fma.rn.f32 	%f16, %f14, %f15, %f13;
	ld.shared.f32 	%f17, [%r5+12];
	ld.shared.f32 	%f18, [%r8+768];
	fma.rn.f32 	%f19, %f17, %f18, %f16;
	ld.shared.f32 	%f20, [%r5+16];
	ld.shared.f32 	%f21, [%r8+1024];
	fma.rn.f32 	%f22, %f20, %f21, %f19;
	ld.shared.f32 	%f23, [%r5+20];
	ld.shared.f32 	%f24, [%r8+1280];
	fma.rn.f32 	%f25, %f23, %f24, %f22;
	ld.shared.f32 	%f26, [%r5+24];
	ld.shared.f32 	%f27, [%r8+1536];
	fma.rn.f32 	%f28, %f26, %f27, %f25;
	ld.shared.f32 	%f29, [%r5+28];
	ld.shared.f32 	%f30, [%r8+1792];
	fma.rn.f32 	%f31, %f29, %f30, %f28;
	ld.shared.f32 	%f32, [%r5+32];
	ld.shared.f32 	%f33, [%r8+2048];
	fma.rn.f32 	%f34, %f32, %f33, %f31;
	ld.shared.f32 	%f35, [%r5+36];
	ld.shared.f32 	%f36, [%r8+2304];
	fma.rn.f32 	%f37, %f35, %f36, %f34;
	ld.shared.f32 	%f38, [%r5+40];
	ld.shared.f32 	%f39, [%r8+2560];
	fma.rn.f32 	%f40, %f38, %f39, %f37;
	ld.shared.f32 	%f41, [%r5+44];
	ld.shared.f32 	%f42, [%r8+2816];
	fma.rn.f32 	%f43, %f41, %f42, %f40;
	ld.shared.f32 	%f44, [%r5+48];
	ld.shared.f32 	%f45, [%r8+3072];
	fma.rn.f32 	%f46, %f44, %f45, %f43;
	ld.shared.f32 	%f47, [%r5+52];
	ld.shared.f32 	%f48, [%r8+3328];
	fma.rn.f32 	%f49, %f47, %f48, %f46;
	ld.shared.f32 	%f50, [%r5+56];
	ld.shared.f32 	%f51, [%r8+3584];
	fma.rn.f32 	%f52, %f50, %f51, %f49;
	ld.shared.f32 	%f53, [%r5+60];
	ld.shared.f32 	%f54, [%r8+3840];
	fma.rn.f32 	%f55, %f53, %f54, %f52;
	ld.shared.f32 	%f56, [%r5+64];
	ld.shared.f32 	%f57, [%r8+4096];
	fma.rn.f32 	%f58, %f56, %f57, %f55;
	ld.shared.f32 	%f59, [%r5+68];
	ld.shared.f32 	%f60, [%r8+4352];
	fma.rn.f32 	%f61, %f59, %f60, %f58;
	ld.shared.f32 	%f62, [%r5+72];
	ld.shared.f32 	%f63, [%r8+4608];
	fma.rn.f32 	%f64, %f62, %f63, %f61;
	ld.shared.f32 	%f65, [%r5+76];
	ld.shared.f32 	%f66, [%r8+4864];
	fma.rn.f32 	%f67, %f65, %f66, %f64;
	ld.shared.f32 	%f68, [%r5+80];
	ld.shared.f32 	%f69, [%r8+5120];
	fma.rn.f32 	%f70, %f68, %f69, %f67;
	ld.shared.f32 	%f71, [%r5+84];
	ld.shared.f32 	%f72, [%r8+5376];
	fma.rn.f32 	%f73, %f71, %f72, %f70;
	ld.shared.f32 	%f74, [%r5+88];
	ld.shared.f32 	%f75, [%r8+5632];
	fma.rn.f32 	%f76, %f74, %f75, %f73;
	ld.shared.f32 	%f77, [%r5+92];
	ld.shared.f32 	%f78, [%r8+5888];
	fma.rn.f32 	%f79, %f77, %f78, %f76;
	ld.shared.f32 	%f80, [%r5+96];
	ld.shared.f32 	%f81, [%r8+6144];
	fma.rn.f32 	%f82, %f80, %f81, %f79;
	ld.shared.f32 	%f83, [%r5+100];
	ld.shared.f32 	%f84, [%r8+6400];
	fma.rn.f32 	%f85, %f83, %f84, %f82;
	ld.shared.f32 	%f86, [%r5+104];
	ld.shared.f32 	%f87, [%r8+6656];
	fma.rn.f32 	%f88, %f86, %f87, %f85;
	ld.shared.f32 	%f89, [%r5+108];
	ld.shared.f32 	%f90, [%r8+6912];
	fma.rn.f32 	%f91, %f89, %f90, %f88;
	ld.shared.f32 	%f92, [%r5+112];
	ld.shared.f32 	%f93, [%r8+7168];
	fma.rn.f32 	%f94, %f92, %f93, %f91;
	ld.shared.f32 	%f95, [%r5+116];
	ld.shared.f32 	%f96, [%r8+7424];
	fma.rn.f32 	%f97, %f95, %f96, %f94;
	ld.shared.f32 	%f98, [%r5+120];
	ld.shared.f32 	%f99, [%r8+7680];
	fma.rn.f32 	%f100, %f98, %f99, %f97;
	ld.shared.f32 	%f101, [%r5+124];
	ld.shared.f32 	%f102, [%r8+7936];
	fma.rn.f32 	%f103, %f101, %f102, %f100;
	ld.shared.f32 	%f104, [%r5+128];
	ld.shared.f32 	%f105, [%r8+8192];
	fma.rn.f32 	%f106, %f104, %f105, %f103;
	ld.shared.f32 	%f107, [%r5+132];
	ld.shared.f32 	%f108, [%r8+8448];
	fma.rn.f32 	%f109, %f107, %f108, %f106;
	ld.shared.f32 	%f110, [%r5+136];
	ld.shared.f32 	%f111, [%r8+8704];
	fma.rn.f32 	%f112, %f110, %f111, %f109;
	ld.shared.f32 	%f113, [%r5+140];
	ld.shared.f32 	%f114, [%r8+8960];
	fma.rn.f32 	%f115, %f113, %f114, %f112;
	ld.shared.f32 	%f116, [%r5+144];
	ld.shared.f32 	%f117, [%r8+9216];
	fma.rn.f32 	%f118, %f116, %f117, %f115;
	ld.shared.f32 	%f119, [%r5+148];
	ld.shared.f32 	%f120, [%r8+9472];
	fma.rn.f32 	%f121, %f119, %f120, %f118;
	ld.shared.f32 	%f122, [%r5+152];
	ld.shared.f32 	%f123, [%r8+9728];
	fma.rn.f32 	%f124, %f122, %f123, %f121;
	ld.shared.f32 	%f125, [%r5+156];
	ld.shared.f32 	%f126, [%r8+9984];
	fma.rn.f32 	%f127, %f125, %f126, %f124;
	ld.shared.f32 	%f128, [%r5+160];
	ld.shared.f32 	%f129, [%r8+10240];
	fma.rn.f32 	%f130, %f128, %f129, %f127;
	ld.shared.f32 	%f131, [%r5+164];
	ld.shared.f32 	%f132, [%r8+10496];
	fma.rn.f32 	%f133, %f131, %f132, %f130;
	ld.shared.f32 	%f134, [%r5+168];
	ld.shared.f32 	%f135, [%r8+10752];
	fma.rn.f32 	%f136, %f134, %f135, %f133;
	ld.shared.f32 	%f137, [%r5+172];
	ld.shared.f32 	%f138, [%r8+11008];
	fma.rn.f32 	%f139, %f137, %f138, %f136;
	ld.shared.f32 	%f140, [%r5+176];
	ld.shared.f32 	%f141, [%r8+11264];
	fma.rn.f32 	%f142, %f140, %f141, %f139;
	ld.shared.f32 	%f143, [%r5+180];
	ld.shared.f32 	%f144, [%r8+11520];
	fma.rn.f32 	%f145, %f143, %f144, %f142;
	ld.shared.f32 	%f146, [%r5+184];
	ld.shared.f32 	%f147, [%r8+11776];
	fma.rn.f32 	%f148, %f146, %f147, %f145;
	ld.shared.f32 	%f149, [%r5+188];
	ld.shared.f32 	%f150, [%r8+12032];
	fma.rn.f32 	%f151, %f149, %f150, %f148;
	ld.shared.f32 	%f152, [%r5+192];
	ld.shared.f32 	%f153, [%r8+12288];
	fma.rn.f32 	%f154, %f152, %f153, %f151;
	ld.shared.f32 	%f155, [%r5+196];
	ld.shared.f32 	%f156, [%r8+12544];
	fma.rn.f32 	%f157, %f155, %f156, %f154;
	ld.shared.f32 	%f158, [%r5+200];
	ld.shared.f32 	%f159, [%r8+12800];
	fma.rn.f32 	%f160, %f158, %f159, %f157;
	ld.shared.f32 	%f161, [%r5+204];
	ld.shared.f32 	%f162, [%r8+13056];
	fma.rn.f32 	%f163, %f161, %f162, %f160;
	ld.shared.f32 	%f164, [%r5+208];
	ld.shared.f32 	%f165, [%r8+13312];
	fma.rn.f32 	%f166, %f164, %f165, %f163;
	ld.shared.f32 	%f167, [%r5+212];
	ld.shared.f32 	%f168, [%r8+13568];
	fma.rn.f32 	%f169, %f167, %f168, %f166;
	ld.shared.f32 	%f170, [%r5+216];
	ld.shared.f32 	%f171, [%r8+13824];
	fma.rn.f32 	%f172, %f170, %f171, %f169;
	ld.shared.f32 	%f173, [%r5+220];
	ld.shared.f32 	%f174, [%r8+14080];
	fma.rn.f32 	%f175, %f173, %f174, %f172;
	ld.shared.f32 	%f176, [%r5+224];
	ld.shared.f32 	%f177, [%r8+14336];
	fma.rn.f32 	%f178, %f176, %f177, %f175;
	ld.shared.f32 	%f179, [%r5+228];
	ld.shared.f32 	%f180, [%r8+14592];
	fma.rn.f32 	%f181, %f179, %f180, %f178;
	ld.shared.f32 	%f182, [%r5+232];
	ld.shared.f32 	%f183, [%r8+14848];
	fma.rn.f32 	%f184, %f182, %f183, %f181;
	ld.shared.f32 	%f185, [%r5+236];
	ld.shared.f32 	%f186, [%r8+15104];
	fma.rn.f32 	%f187, %f185, %f186, %f184;
	ld.shared.f32 	%f188, [%r5+240];
	ld.shared.f32 	%f189, [%r8+15360];
	fma.rn.f32 	%f190, %f188, %f189, %f187;
	ld.shared.f32 	%f191, [%r5+244];
	ld.shared.f32 	%f192, [%r8+15616];
	fma.rn.f32 	%f193, %f191, %f192, %f190;
	ld.shared.f32 	%f194, [%r5+248];
	ld.shared.f32 	%f195, [%r8+15872];
	fma.rn.f32 	%f196, %f194, %f195, %f193;
	ld.shared.f32 	%f197, [%r5+252];
	ld.shared.f32 	%f198, [%r8+16128];
	fma.rn.f32 	%f200, %f197, %f198, %f196;
	bar.sync 	0;
	add.s64 	%rd28, %rd28, -1;
	add.s64 	%rd27, %rd27, 256;
	add.s64 	%rd26, %rd26, %rd4;
	setp.ne.s64 	%p2, %rd28, 0;
	@%p2 bra 	$L__BB0_2;
$L__BB0_3:
	cvta.to.global.u64 	%rd23, %rd12;
	mad.lo.s32 	%r25, %r9, %r3, %r4;
	mul.wide.s32 	%rd24, %r25, 4;
	add.s64 	%rd25, %rd23, %rd24;
	st.global.f32 	[%rd25], %f200;
	ret;

}


// ===== COMPILED SASS (sm_100) =====

	.target	sm_100

	.elftype	@"ET_EXEC"


//--------------------- .note.nv.tkinfo           --------------------------
	.section	.note.nv.tkinfo,"",@"SHT_NOTE"
	.sectionflags	@"SHF_NOTE_NV_TKINFO"
	.tkinfo
        /*0018*/ 	.word	0x00000002
        /*0030*/ 	.string	""
        /*0030*/ 	.string	"ptxas"
        /*0030*/ 	.string	"Cuda compilation tools, release 13.0, V13.0.88"
        /*0030*/ 	.string	"Build cuda_13.0.r13.0/compiler.36424714_0"
        /*0030*/ 	.string	"-arch sm_100 -m 64 "



//--------------------- .note.nv.cuinfo           --------------------------
	.section	.note.nv.cuinfo,"",@"SHT_NOTE"
	.sectionflags	@"SHF_NOTE_NV_CUINFO"
        /*0018*/ 	.short	0x0002
        /*001a*/ 	.short	0x0064
        /*001c*/ 	.short	0x0082
	.zero		2


//--------------------- .nv.info                  --------------------------
	.section	.nv.info,"",@"SHT_CUDA_INFO"
	.align	4


	//----- nvinfo : EIATTR_REGCOUNT
	.align		4
        /*0000*/ 	.byte	0x04, 0x2f
        /*0002*/ 	.short	(.L_1 - .L_0)
	.align		4
.L_0:
        /*0004*/ 	.word	index@(_Z15matrixMulKernelPfS_S_i)
        /*0008*/ 	.word	0x00000020


	//----- nvinfo : EIATTR_FRAME_SIZE
	.align		4
.L_1:
        /*000c*/ 	.byte	0x04, 0x11
        /*000e*/ 	.short	(.L_3 - .L_2)
	.align		4
.L_2:
        /*0010*/ 	.word	index@(_Z15matrixMulKernelPfS_S_i)
        /*0014*/ 	.word	0x00000000


	//----- nvinfo : EIATTR_MIN_STACK_SIZE
	.align		4
.L_3:
        /*0018*/ 	.byte	0x04, 0x12
        /*001a*/ 	.short	(.L_5 - .L_4)
	.align		4
.L_4:
        /*001c*/ 	.word	index@(_Z15matrixMulKernelPfS_S_i)
        /*0020*/ 	.word	0x00000000
.L_5:


//--------------------- .nv.compat                --------------------------
	.section	.nv.compat,"",@"SHT_CUDA_COMPAT_INFO"
	.align	4
        /*0000*/ 	.byte	0x02, 0x09, 0x00, 0x00, 0x02, 0x02, 0x01, 0x00, 0x02, 0x05, 0x05, 0x00, 0x03, 0x07, 0x01, 0x01
        /*0010*/ 	.byte	0x02, 0x03, 0x00, 0x00, 0x02, 0x06, 0x01, 0x00, 0x04, 0x0b, 0x08, 0x00, 0x09, 0x00, 0x00, 0x00
        /*0020*/ 	.byte	0x00, 0x00, 0x00, 0x00


//--------------------- .nv.info._Z15matrixMulKernelPfS_S_i --------------------------
	.section	.nv.info._Z15matrixMulKernelPfS_S_i,"",@"SHT_CUDA_INFO"
	.sectionflags	@""
	.align	4


	//----- nvinfo : EIATTR_CUDA_API_VERSION
	.align		4
        /*0000*/ 	.byte	0x04, 0x37
        /*0002*/ 	.short	(.L_7 - .L_6)
.L_6:
        /*0004*/ 	.word	0x00000082


	//----- nvinfo : EIATTR_KPARAM_INFO
	.align		4
.L_7:
        /*0008*/ 	.byte	0x04, 0x17
        /*000a*/ 	.short	(.L_9 - .L_8)
.L_8:
        /*000c*/ 	.word	0x00000000
        /*0010*/ 	.short	0x0003
        /*0012*/ 	.short	0x0018
        /*0014*/ 	.byte	0x00, 0xf0, 0x11, 0x00


	//----- nvinfo : EIATTR_KPARAM_INFO
	.align		4
.L_9:
        /*0018*/ 	.byte	0x04, 0x17
        /*001a*/ 	.short	(.L_11 - .L_10)
.L_10:
        /*001c*/ 	.word	0x00000000
        /*0020*/ 	.short	0x0002
        /*0022*/ 	.short	0x0010
        /*0024*/ 	.byte	0x00, 0xf5, 0x21, 0x00


	//----- nvinfo : EIATTR_KPARAM_INFO
	.align		4
.L_11:
        /*0028*/ 	.byte	0x04, 0x17
        /*002a*/ 	.short	(.L_13 - .L_12)
.L_12:
        /*002c*/ 	.word	0x00000000
        /*0030*/ 	.short	0x0001
        /*0032*/ 	.short	0x0008
        /*0034*/ 	.byte	0x00, 0xf5, 0x21, 0x00


	//----- nvinfo : EIATTR_KPARAM_INFO
	.align		4
.L_13:
        /*0038*/ 	.byte	0x04, 0x17
        /*003a*/ 	.short	(.L_15 - .L_14)
.L_14:
        /*003c*/ 	.word	0x00000000
        /*0040*/ 	.short	0x0000
        /*0042*/ 	.short	0x0000
        /*0044*/ 	.byte	0x00, 0xf5, 0x21, 0x00


	//----- nvinfo : EIATTR_SPARSE_MMA_MASK
	.align		4
.L_15:
        /*0048*/ 	.byte	0x03, 0x50
        /*004a*/ 	.short	0x0000


	//----- nvinfo : EIATTR_MAXREG_COUNT
	.align		4
        /*004c*/ 	.byte	0x03, 0x1b
        /*004e*/ 	.short	0x00ff


	//----- nvinfo : EIATTR_NUM_BARRIERS
	.align		4
        /*0050*/ 	.byte	0x02, 0x4c
        /*0052*/ 	.byte	0x01
	.zero		1


	//----- nvinfo : EIATTR_MERCURY_ISA_VERSION
	.align		4
        /*0054*/ 	.byte	0x03, 0x5f
        /*0056*/ 	.short	0x0101


	//----- nvinfo : EIATTR_VRC_CTA_INIT_COUNT
	.align		4
        /*0058*/ 	.byte	0x02, 0x4a
	.zero		1
	.zero		1


	//----- nvinfo : EIATTR_EXIT_INSTR_OFFSETS
	.align		4
        /*005c*/ 	.byte	0x04, 0x1c
        /*005e*/ 	.short	(.L_17 - .L_16)


	//   ....[0]....
.L_16:
        /*0060*/ 	.word	0x00000cd0


	//----- nvinfo : EIATTR_CBANK_PARAM_SIZE
	.align		4
.L_17:
        /*0064*/ 	.byte	0x03, 0x19
        /*0066*/ 	.short	0x001c


	//----- nvinfo : EIATTR_PARAM_CBANK
	.align		4
        /*0068*/ 	.byte	0x04, 0x0a
        /*006a*/ 	.short	(.L_19 - .L_18)
	.align		4
.L_18:
        /*006c*/ 	.word	index@(.nv.constant0._Z15matrixMulKernelPfS_S_i)
        /*0070*/ 	.short	0x0380
        /*0072*/ 	.short	0x001c


	//----- nvinfo : EIATTR_SW_WAR
	.align		4
.L_19:
        /*0074*/ 	.byte	0x04, 0x36
        /*0076*/ 	.short	(.L_21 - .L_20)
.L_20:
        /*0078*/ 	.word	0x00000008
.L_21:


//--------------------- .nv.callgraph             --------------------------
	.section	.nv.callgraph,"",@"SHT_CUDA_CALLGRAPH"
	.align	4
	.sectionentsize	8
	.align		4
        /*0000*/ 	.word	0x00000000
	.align		4
        /*0004*/ 	.word	0xffffffff
	.align		4
        /*0008*/ 	.word	0x00000000
	.align		4
        /*000c*/ 	.word	0xfffffffe
	.align		4
        /*0010*/ 	.word	0x00000000
	.align		4
        /*0014*/ 	.word	0xfffffffd
	.align		4
        /*0018*/ 	.word	0x00000000
	.align		4
        /*001c*/ 	.word	0xfffffffc


//--------------------- .text._Z15matrixMulKernelPfS_S_i --------------------------
	.section	.text._Z15matrixMulKernelPfS_S_i,"ax",@progbits
	.align	128
        .global         _Z15matrixMulKernelPfS_S_i
        .type           _Z15matrixMulKernelPfS_S_i,@function
        .size           _Z15matrixMulKernelPfS_S_i,(.L_x_3 - _Z15matrixMulKernelPfS_S_i)
        .other          _Z15matrixMulKernelPfS_S_i,@"STO_CUDA_ENTRY STV_DEFAULT"
_Z15matrixMulKernelPfS_S_i:
.text._Z15matrixMulKernelPfS_S_i:
[----:B------:R-:W-:Y:S08]  /*0000*/  LDC R1, c[0x0][0x37c] ;  /* 0x0000df00ff017b82 */ /* 0x000ff00000000800 */
[----:B------:R-:W0:Y:S01]  /*0010*/  LDC R0, c[0x0][0x398] ;  /* 0x0000e600ff007b82 */ /* 0x000e220000000800 */
[----:B------:R-:W1:Y:S01]  /*0020*/  S2R R2, SR_CTAID.Y ;  /* 0x0000000000027919 */ /* 0x000e620000002600 */
[----:B------:R-:W2:Y:S01]  /*0030*/  LDCU.64 UR8, c[0x0][0x358] ;  /* 0x00006b00ff0877ac */ /* 0x000ea20008000a00 */
[----:B------:R-:W-:Y:S01]  /*0040*/  HFMA2 R11, -RZ, RZ, 0, 0 ;  /* 0x00000000ff0b7431 */ /* 0x000fe200000001ff */
[----:B------:R-:W1:Y:S04]  /*0050*/  S2R R5, SR_TID.Y ;  /* 0x0000000000057919 */ /* 0x000e680000002200 */
[----:B------:R-:W3:Y:S01]  /*0060*/  LDC.64 R20, c[0x0][0x390] ;  /* 0x0000e400ff147b82 */ /* 0x000ee20000000a00 */
[----:B------:R-:W4:Y:S01]  /*0070*/  S2R R7, SR_CTAID.X ;  /* 0x0000000000077919 */ /* 0x000f220000002500 */
[----:B------:R-:W4:Y:S01]  /*0080*/  S2R R16, SR_TID.X ;  /* 0x0000000000107919 */ /* 0x000f220000002100 */
[----:B0-----:R-:W-:-:S04]  /*0090*/  IADD3 R4, PT, PT, R0, 0x3f, RZ ;  /* 0x0000003f00047810 */ /* 0x001fc80007ffe0ff */
[----:B------:R-:W-:Y:S02]  /*00a0*/  ISETP.GE.U32.AND P0, PT, R4, 0x7f, PT ;  /* 0x0000007f0400780c */ /* 0x000fe40003f06070 */
[----:B-1----:R-:W-:Y:S02]  /*00b0*/  LEA R3, R2, R5, 0x6 ;  /* 0x0000000502037211 */ /* 0x002fe400078e30ff */
[----:B----4-:R-:W-:-:S05]  /*00c0*/  LEA R2, R7, R16, 0x6 ;  /* 0x0000001007027211 */ /* 0x010fca00078e30ff */
[----:B------:R-:W-:-:S04]  /*00d0*/  IMAD R7, R3, R0, R2 ;  /* 0x0000000003077224 */ /* 0x000fc800078e0202 */
[----:B---3--:R-:W-:Y:S01]  /*00e0*/  IMAD.WIDE R20, R7, 0x4, R20 ;  /* 0x0000000407147825 */ /* 0x008fe200078e0214 */
[----:B--2---:R-:W-:Y:S06]  /*00f0*/  @!P0 BRA `(.L_x_0) ;  /* 0x0000000800f08947 */ /* 0x004fec0003800000 */
[----:B------:R-:W0:Y:S01]  /*0100*/  S2UR UR6, SR_CgaCtaId ;  /* 0x00000000000679c3 */ /* 0x000e220000008800 */
[----:B------:R-:W1:Y:S01]  /*0110*/  LDCU.64 UR10, c[0x0][0x380] ;  /* 0x00007000ff0a77ac */ /* 0x000e620008000a00 */
[----:B------:R-:W-:Y:S01]  /*0120*/  IMAD R9, R3, R0, RZ ;  /* 0x0000000003097224 */ /* 0x000fe200078e02ff */
[--C-:B------:R-:W-:Y:S01]  /*0130*/  SHF.R.S32.HI R4, RZ, 0x1f, R0.reuse ;  /* 0x0000001fff047819 */ /* 0x100fe20000011400 */
[----:B------:R-:W-:Y:S01]  /*0140*/  UMOV UR4, 0x400 ;  /* 0x0000040000047882 */ /* 0x000fe20000000000 */
[----:B------:R-:W-:Y:S01]  /*0150*/  MOV R3, RZ ;  /* 0x000000ff00037202 */ /* 0x000fe20000000f00 */
[----:B------:R-:W-:Y:S01]  /*0160*/  UIADD3 UR5, UPT, UPT, UR4, 0x4000, URZ ;  /* 0x0000400004057890 */ /* 0x000fe2000fffe0ff */
[----:B------:R-:W-:Y:S01]  /*0170*/  SHF.R.S32.HI R7, RZ, 0x1f, R0 ;  /* 0x0000001fff077819 */ /* 0x000fe20000011400 */
[----:B------:R-:W-:Y:S01]  /*0180*/  IMAD R19, R4, R5, RZ ;  /* 0x0000000504137224 */ /* 0x000fe200078e02ff */
[----:B------:R-:W-:Y:S01]  /*0190*/  IADD3 R8, P1, PT, R9, R16, RZ ;  /* 0x0000001009087210 */ /* 0x000fe20007f3e0ff */
[-C--:B------:R-:W-:Y:S01]  /*01a0*/  IMAD.WIDE.U32 R2, R5, R0.reuse, R2 ;  /* 0x0000000005027225 */ /* 0x080fe200078e0002 */
[----:B------:R-:W-:-:S02]  /*01b0*/  LEA.HI R7, R7, R0, RZ, 0x6 ;  /* 0x0000000007077211 */ /* 0x000fc400078f30ff */
[----:B------:R-:W-:Y:S02]  /*01c0*/  MOV R11, RZ ;  /* 0x000000ff000b7202 */ /* 0x000fe40000000f00 */
[----:B------:R-:W-:Y:S02]  /*01d0*/  SHF.R.S32.HI R4, RZ, 0x6, R7 ;  /* 0x00000006ff047819 */ /* 0x000fe40000011407 */
[----:B------:R-:W-:Y:S02]  /*01e0*/  IADD3 R19, PT, PT, R3, R19, RZ ;  /* 0x0000001303137210 */ /* 0x000fe40007ffe0ff */
[----:B-1----:R-:W-:Y:S02]  /*01f0*/  LEA R18, P0, R2, UR10, 0x2 ;  /* 0x0000000a02127c11 */ /* 0x002fe4000f8010ff */
[----:B------:R-:W-:Y:S01]  /*0200*/  LEA.HI.X.SX32 R3, R9, RZ, 0x1, P1 ;  /* 0x000000ff09037211 */ /* 0x000fe200008f0eff */
[----:B0-----:R-:W-:Y:S01]  /*0210*/  ULEA UR4, UR6, UR4, 0x18 ;  /* 0x0000000406047291 */ /* 0x001fe2000f8ec0ff */
[----:B------:R-:W-:Y:S01]  /*0220*/  LEA R6, P1, R8, UR10, 0x2 ;  /* 0x0000000a08067c11 */ /* 0x000fe2000f8210ff */
[----:B------:R-:W-:Y:S01]  /*0230*/  ULEA UR5, UR6, UR5, 0x18 ;  /* 0x0000000506057291 */ /* 0x000fe2000f8ec0ff */
[----:B------:R-:W-:-:S02]  /*0240*/  VIMNMX.U32 R4, PT, PT, R4, 0x1, !PT ;  /* 0x0000000104047848 */ /* 0x000fc40007fe0000 */
[----:B------:R-:W-:Y:S02]  /*0250*/  LEA.HI.X R19, R2, UR11, R19, 0x2, P0 ;  /* 0x0000000b02137c11 */ /* 0x000fe400080f1413 */
[C---:B------:R-:W-:Y:S02]  /*0260*/  LEA R17, R5.reuse, UR4, 0x8 ;  /* 0x0000000405117c11 */ /* 0x040fe4000f8e40ff */
[----:B------:R-:W-:Y:S02]  /*0270*/  LEA R7, R16, UR5, 0x2 ;  /* 0x0000000510077c11 */ /* 0x000fe4000f8e10ff */
[----:B------:R-:W-:Y:S02]  /*0280*/  LEA.HI.X R3, R8, UR11, R3, 0x2, P1 ;  /* 0x0000000b08037c11 */ /* 0x000fe400088f1403 */
[----:B------:R-:W-:Y:S02]  /*0290*/  LEA R16, R16, R17, 0x2 ;  /* 0x0000001110107211 */ /* 0x000fe400078e10ff */
[----:B------:R-:W-:-:S02]  /*02a0*/  LEA R5, R5, R7, 0x8 ;  /* 0x0000000705057211 */ /* 0x000fc400078e40ff */
[----:B------:R-:W-:-:S07]  /*02b0*/  SHF.R.S32.HI R2, RZ, 0x1f, R4 ;  /* 0x0000001fff027819 */ /* 0x000fce0000011404 */
.L_x_1:
[----:B------:R-:W-:Y:S01]  /*02c0*/  MOV R8, R6 ;  /* 0x0000000600087202 */ /* 0x000fe20000000f00 */
[----:B------:R-:W2:Y:S01]  /*02d0*/  LDG.E R22, desc[UR8][R18.64] ;  /* 0x0000000812167981 */ /* 0x000ea2000c1e1900 */
[----:B------:R-:W-:-:S05]  /*02e0*/  MOV R9, R3 ;  /* 0x0000000300097202 */ /* 0x000fca0000000f00 */
[----:B------:R-:W3:Y:S04]  /*02f0*/  LDG.E R27, desc[UR8][R8.64] ;  /* 0x00000008081b7981 */ /* 0x000ee8000c1e1900 */
[----:B---3--:R-:W-:Y:S04]  /*0300*/  STS [R16], R27 ;  /* 0x0000001b10007388 */ /* 0x008fe80000000800 */
[----:B--2---:R-:W-:Y:S01]  /*0310*/  STS [R5], R22 ;  /* 0x0000001605007388 */ /* 0x004fe20000000800 */
[----:B------:R-:W-:Y:S06]  /*0320*/  BAR.SYNC.DEFER_BLOCKING 0x0 ;  /* 0x0000000000007b1d */ /* 0x000fec0000010000 */
[----:B------:R-:W-:Y:S04]  /*0330*/  LDS R10, [R7] ;  /* 0x00000000070a7984 */ /* 0x000fe80000000800 */
[----:B------:R-:W0:Y:S04]  /*0340*/  LDS.128 R12, [R17] ;  /* 0x00000000110c7984 */ /* 0x000e280000000c00 */
[----:B------:R-:W1:Y:S04]  /*0350*/  LDS R29, [R7+0x100] ;  /* 0x00010000071d7984 */ /* 0x000e680000000800 */
[----:B------:R-:W2:Y:S04]  /*0360*/  LDS R23, [R7+0x200] ;  /* 0x0002000007177984 */ /* 0x000ea80000000800 */
[----:B------:R-:W3:Y:S04]  /*0370*/  LDS R24, [R7+0x300] ;  /* 0x0003000007187984 */ /* 0x000ee80000000800 */
[----:B------:R-:W-:Y:S04]  /*0380*/  LDS R25, [R7+0x400] ;  /* 0x0004000007197984 */ /* 0x000fe80000000800 */
[----:B------:R-:W-:Y:S04]  /*0390*/  LDS R22, [R7+0x500] ;  /* 0x0005000007167984 */ /* 0x000fe80000000800 */
[----:B------:R-:W-:Y:S01]  /*03a0*/  LDS R26, [R7+0x3700] ;  /* 0x00370000071a7984 */ /* 0x000fe20000000800 */
[----:B0-----:R-:W-:-:S03]  /*03b0*/  FFMA R12, R12, R10, R11 ;  /* 0x0000000a0c0c7223 */ /* 0x001fc6000000000b */
[----:B------:R-:W0:Y:S01]  /*03c0*/  LDS.128 R8, [R17+0x10] ;  /* 0x0000100011087984 */ /* 0x000e220000000c00 */
[----:B-1----:R-:W-:-:S04]  /*03d0*/  FFMA R12, R29, R13, R12 ;  /* 0x0000000d1d0c7223 */ /* 0x002fc8000000000c */
[----:B--2---:R-:W-:Y:S02]  /*03e0*/  FFMA R13, R23, R14, R12 ;  /* 0x0000000e170d7223 */ /* 0x004fe4000000000c */
[----:B------:R-:W1:Y:S02]  /*03f0*/  LDS R23, [R7+0x600] ;  /* 0x0006000007177984 */ /* 0x000e640000000800 */
[----:B---3--:R-:W-:Y:S02]  /*0400*/  FFMA R13, R24, R15, R13 ;  /* 0x0000000f180d7223 */ /* 0x008fe4000000000d */
[----:B------:R-:W2:Y:S02]  /*0410*/  LDS R24, [R7+0x700] ;  /* 0x0007000007187984 */ /* 0x000ea40000000800 */
[----:B0-----:R-:W-:Y:S02]  /*0420*/  FFMA R27, R8, R25, R13 ;  /* 0x00000019081b7223 */ /* 0x001fe4000000000d */
[----:B------:R-:W-:Y:S04]  /*0430*/  LDS R25, [R7+0x800] ;  /* 0x0008000007197984 */ /* 0x000fe80000000800 */
[----:B------:R-:W0:Y:S01]  /*0440*/  LDS.128 R12, [R17+0x20] ;  /* 0x00002000110c7984 */ /* 0x000e220000000c00 */
[----:B------:R-:W-:-:S03]  /*0450*/  FFMA R8, R22, R9, R27 ;  /* 0x0000000916087223 */ /* 0x000fc6000000001b */
[----:B------:R-:W3:Y:S01]  /*0460*/  LDS R22, [R7+0x900] ;  /* 0x0009000007167984 */ /* 0x000ee20000000800 */
[----:B-1----:R-:W-:-:S03]  /*0470*/  FFMA R9, R23, R10, R8 ;  /* 0x0000000a17097223 */ /* 0x002fc60000000008 */
[----:B------:R-:W1:Y:S01]  /*0480*/  LDS R23, [R7+0xa00] ;  /* 0x000a000007177984 */ /* 0x000e620000000800 */
[----:B--2---:R-:W-:-:S03]  /*0490*/  FFMA R9, R24, R11, R9 ;  /* 0x0000000b18097223 */ /* 0x004fc60000000009 */
[----:B------:R-:W2:Y:S01]  /*04a0*/  LDS R24, [R7+0xb00] ;  /* 0x000b000007187984 */ /* 0x000ea20000000800 */
[----:B0-----:R-:W-:-:S03]  /*04b0*/  FFMA R27, R12, R25, R9 ;  /* 0x000000190c1b7223 */ /* 0x001fc60000000009 */
[----:B------:R-:W-:Y:S04]  /*04c0*/  LDS R25, [R7+0xc00] ;  /* 0x000c000007197984 */ /* 0x000fe80000000800 */
[----:B------:R-:W0:Y:S01]  /*04d0*/  LDS.128 R8, [R17+0x30] ;  /* 0x0000300011087984 */ /* 0x000e220000000c00 */
[----:B---3--:R-:W-:-:S03]  /*04e0*/  FFMA R12, R22, R13, R27 ;  /* 0x0000000d160c7223 */ /* 0x008fc6000000001b */
        /* <DEDUP_REMOVED lines=94> */
[----:B------:R-:W-:Y:S01]  /*0ad0*/  LDS R24, [R7+0x3900] ;  /* 0x0039000007187984 */ /* 0x000fe20000000800 */
[----:B0-----:R-:W-:-:S03]  /*0ae0*/  FFMA R27, R8, R25, R13 ;  /* 0x00000019081b7223 */ /* 0x001fc6000000000d */
[----:B------:R-:W-:Y:S04]  /*0af0*/  LDS R25, [R7+0x3800] ;  /* 0x0038000007197984 */ /* 0x000fe80000000800 */
[----:B------:R-:W0:Y:S01]  /*0b00*/  LDS.128 R12, [R17+0xe0] ;  /* 0x0000e000110c7984 */ /* 0x000e220000000c00 */
[----:B---3--:R-:W-:-:S04]  /*0b10*/  FFMA R22, R22, R9, R27 ;  /* 0x0000000916167223 */ /* 0x008fc8000000001b */
[----:B-1----:R-:W-:Y:S02]  /*0b20*/  FFMA R9, R23, R10, R22 ;  /* 0x0000000a17097223 */ /* 0x002fe40000000016 */
[----:B------:R-:W1:Y:S02]  /*0b30*/  LDS R23, [R7+0x3a00] ;  /* 0x003a000007177984 */ /* 0x000e640000000800 */
[----:B------:R-:W-:Y:S02]  /*0b40*/  FFMA R9, R26, R11, R9 ;  /* 0x0000000b1a097223 */ /* 0x000fe40000000009 */
[----:B------:R-:W2:Y:S02]  /*0b50*/  LDS R22, [R7+0x3b00] ;  /* 0x003b000007167984 */ /* 0x000ea40000000800 */
[----:B0-----:R-:W-:Y:S02]  /*0b60*/  FFMA R27, R12, R25, R9 ;  /* 0x000000190c1b7223 */ /* 0x001fe40000000009 */
[----:B------:R-:W-:Y:S04]  /*0b70*/  LDS R25, [R7+0x3c00] ;  /* 0x003c000007197984 */ /* 0x000fe80000000800 */
[----:B------:R-:W0:Y:S01]  /*0b80*/  LDS.128 R8, [R17+0xf0] ;  /* 0x0000f00011087984 */ /* 0x000e220000000c00 */
[----:B------:R-:W-:-:S03]  /*0b90*/  FFMA R24, R24, R13, R27 ;  /* 0x0000000d18187223 */ /* 0x000fc6000000001b */
[----:B------:R-:W3:Y:S04]  /*0ba0*/  LDS R27, [R7+0x3d00] ;  /* 0x003d0000071b7984 */ /* 0x000ee80000000800 */
[----:B------:R-:W4:Y:S04]  /*0bb0*/  LDS R13, [R7+0x3e00] ;  /* 0x003e0000070d7984 */ /* 0x000f280000000800 */
[----:B------:R-:W5:Y:S01]  /*0bc0*/  LDS R12, [R7+0x3f00] ;  /* 0x003f0000070c7984 */ /* 0x000f620000000800 */
[----:B------:R-:W-:Y:S01]  /*0bd0*/  BAR.SYNC.DEFER_BLOCKING 0x0 ;  /* 0x0000000000007b1d */ /* 0x000fe20000010000 */
[----:B------:R-:W-:Y:S01]  /*0be0*/  IADD3 R4, P0, PT, R4, -0x1, RZ ;  /* 0xffffffff04047810 */ /* 0x000fe20007f1e0ff */
[----:B-1----:R-:W-:-:S03]  /*0bf0*/  FFMA R23, R23, R14, R24 ;  /* 0x0000000e17177223 */ /* 0x002fc60000000018 */
[----:B------:R-:W-:Y:S02]  /*0c00*/  IADD3.X R2, PT, PT, R2, -0x1, RZ, P0, !PT ;  /* 0xffffffff02027810 */ /* 0x000fe400007fe4ff */
[----:B------:R-:W-:Y:S01]  /*0c10*/  ISETP.NE.U32.AND P0, PT, R4, RZ, PT ;  /* 0x000000ff0400720c */ /* 0x000fe20003f05070 */
[----:B--2---:R-:W-:-:S03]  /*0c20*/  FFMA R15, R22, R15, R23 ;  /* 0x0000000f160f7223 */ /* 0x004fc60000000017 */
[----:B------:R-:W-:Y:S02]  /*0c30*/  ISETP.NE.AND.EX P0, PT, R2, RZ, PT, P0 ;  /* 0x000000ff0200720c */ /* 0x000fe40003f05300 */
[----:B------:R-:W-:Y:S01]  /*0c40*/  IADD3 R6, P1, PT, R6, 0x100, RZ ;  /* 0x0000010006067810 */ /* 0x000fe20007f3e0ff */
[----:B0-----:R-:W-:-:S04]  /*0c50*/  FFMA R8, R8, R25, R15 ;  /* 0x0000001908087223 */ /* 0x001fc8000000000f */
[----:B---3--:R-:W-:-:S04]  /*0c60*/  FFMA R8, R27, R9, R8 ;  /* 0x000000091b087223 */ /* 0x008fc80000000008 */
[----:B----4-:R-:W-:Y:S01]  /*0c70*/  FFMA R13, R13, R10, R8 ;  /* 0x0000000a0d0d7223 */ /* 0x010fe20000000008 */
[----:B------:R-:W-:Y:S01]  /*0c80*/  IMAD.WIDE R18, R0, 0x100, R18 ;  /* 0x0000010000127825 */ /* 0x000fe200078e0212 */
[----:B------:R-:W-:-:S03]  /*0c90*/  IADD3.X R3, PT, PT, RZ, R3, RZ, P1, !PT ;  /* 0x00000003ff037210 */ /* 0x000fc60000ffe4ff */
[----:B-----5:R-:W-:Y:S01]  /*0ca0*/  FFMA R11, R12, R11, R13 ;  /* 0x0000000b0c0b7223 */ /* 0x020fe2000000000d */
[----:B------:R-:W-:Y:S06]  /*0cb0*/  @P0 BRA `(.L_x_1) ;  /* 0xfffffff400800947 */ /* 0x000fec000383ffff */
.L_x_0:
[----:B------:R-:W-:Y:S01]  /*0cc0*/  STG.E desc[UR8][R20.64], R11 ;  /* 0x0000000b14007986 */ /* 0x000fe2000c101908 */
[----:B------:R-:W-:Y:S05]  /*0cd0*/  EXIT ;  /* 0x000000000000794d */ /* 0x000fea0003800000 */
.L_x_2:
[----:B------:R-:W-:-:S00]  /*0ce0*/  BRA `(.L_x_2) ;  /* 0xfffffffc00fc7947 */ /* 0x000fc0000383ffff */
[----:B------:R-:W-:-:S00]  /*0cf0*/  NOP ;  /* 0x0000000000007918 */ /* 0x000fc00000000000 */
        /* <DEDUP_REMOVED lines=8> */
.L_x_3:


//--------------------- .nv.shared._Z15matrixMulKernelPfS_S_i --------------------------
	.section	.nv.shared._Z15matrixMulKernelPfS_S_i,"aw",@nobits
	.sectionflags	@""
	.align	4
.nv.shared._Z15matrixMulKernelPfS_S_i:
	.zero		33792


//--------------------- .nv.shared.reserved.0     --------------------------
	.section	.nv.shared.reserved.0,"aw",@nobits
	.weak		__nv_reservedSMEM_offset_0_alias
	.size		__nv_reservedSMEM_offset_0_alias, 0, 64
	.other		__nv_reservedSMEM_offset_0_alias,@"STO_CUDA_RESERVED_SHARED STV_DEFAULT"
__nv_reservedSMEM_offset_0_alias:
	.zero		0
	.zero		64


//--------------------- .nv.constant0._Z15matrixMulKernelPfS_S_i --------------------------
	.section	.nv.constant0._Z15matrixMulKernelPfS_S_i,"a",@progbits
	.sectionflags	@""
	.align	4
.nv.constant0._Z15matrixMulKernelPfS_S_i:
	.zero		924


//--------------------- SYMBOLS --------------------------

	.type		.nv.reservedSmem.offset0,@object
	.size		.nv.reservedSmem.offset0,0x4
	.type		.nv.reservedSmem.cap,@object
	.size		.nv.reservedSmem.cap,0x4
